//
// Generated by NVIDIA NVVM Compiler
//
// Compiler Build ID: CL-36424714
// Cuda compilation tools, release 13.0, V13.0.88
// Based on NVVM 20.0.0
//

.version 9.0
.target sm_100
.address_size 64

	// .globl	_Z23collision_and_streamingPhiii

.visible .entry _Z23collision_and_streamingPhiii(
	.param .u64 .ptr .align 1 _Z23collision_and_streamingPhiii_param_0,
	.param .u32 _Z23collision_and_streamingPhiii_param_1,
	.param .u32 _Z23collision_and_streamingPhiii_param_2,
	.param .u32 _Z23collision_and_streamingPhiii_param_3
)
{
	.reg .pred 	%p<40>;
	.reg .b16 	%rs<33>;
	.reg .b32 	%r<90>;
	.reg .b64 	%rd<13>;

	ld.param.u64 	%rd3, [_Z23collision_and_streamingPhiii_param_0];
	ld.param.u32 	%r23, [_Z23collision_and_streamingPhiii_param_1];
	ld.param.u32 	%r24, [_Z23collision_and_streamingPhiii_param_2];
	ld.param.u32 	%r25, [_Z23collision_and_streamingPhiii_param_3];
	cvta.to.global.u64 	%rd1, %rd3;
	mov.u32 	%r26, %tid.x;
	mov.u32 	%r27, %ctaid.x;
	mov.u32 	%r28, %ntid.x;
	mad.lo.s32 	%r1, %r27, %r28, %r26;
	mul.lo.s32 	%r29, %r24, %r23;
	setp.ge.s32 	%p1, %r1, %r29;
	@%p1 bra 	$L__BB0_29;
	div.s32 	%r2, %r1, %r24;
	mul.lo.s32 	%r6, %r2, %r24;
	sub.s32 	%r3, %r1, %r6;
	and.b32  	%r4, %r25, 1;
	setp.eq.s32 	%p2, %r4, 0;
	selp.b16 	%rs1, 15, -16, %p2;
	add.s32 	%r5, %r24, -1;
	setp.eq.s32 	%p3, %r3, %r5;
	cvt.s64.s32 	%rd4, %r6;
	cvt.s64.s32 	%rd5, %r3;
	add.s64 	%rd6, %rd5, %rd4;
	add.s64 	%rd2, %rd1, %rd6;
	mov.b32 	%r87, 0;
	@%p3 bra 	$L__BB0_3;
	ld.global.u8 	%rs9, [%rd2+1];
	and.b16  	%rs10, %rs9, %rs1;
	cvt.u32.u16 	%r31, %rs10;
	and.b32  	%r87, %r31, 255;
$L__BB0_3:
	setp.eq.s32 	%p4, %r2, 0;
	mov.b16 	%rs32, 0;
	@%p4 bra 	$L__BB0_5;
	add.s32 	%r32, %r2, -1;
	mad.lo.s32 	%r33, %r32, %r24, %r3;
	cvt.s64.s32 	%rd7, %r33;
	add.s64 	%rd8, %rd1, %rd7;
	ld.global.u8 	%rs12, [%rd8];
	and.b16  	%rs32, %rs12, %rs1;
$L__BB0_5:
	setp.eq.s32 	%p5, %r3, 0;
	mov.b32 	%r88, 0;
	@%p5 bra 	$L__BB0_7;
	ld.global.u8 	%rs13, [%rd2+-1];
	and.b16  	%rs14, %rs13, %rs1;
	cvt.u32.u16 	%r35, %rs14;
	and.b32  	%r88, %r35, 255;
$L__BB0_7:
	add.s32 	%r11, %r23, -1;
	setp.eq.s32 	%p6, %r2, %r11;
	mov.b32 	%r89, 0;
	@%p6 bra 	$L__BB0_9;
	mad.lo.s32 	%r37, %r24, %r2, %r24;
	add.s32 	%r38, %r37, %r3;
	cvt.s64.s32 	%rd9, %r38;
	add.s64 	%rd10, %rd1, %rd9;
	ld.global.u8 	%rs15, [%rd10];
	and.b16  	%rs16, %rs15, %rs1;
	cvt.u32.u16 	%r39, %rs16;
	and.b32  	%r89, %r39, 255;
$L__BB0_9:
	and.b16  	%rs4, %rs1, 170;
	and.b16  	%rs5, %rs1, 85;
	add.s32 	%r40, %r24, -2;
	setp.ne.s32 	%p7, %r3, %r40;
	@%p7 bra 	$L__BB0_11;
	cvt.u32.u16 	%r47, %rs1;
	and.b32  	%r48, %r47, %r87;
	and.b32  	%r49, %r48, 17;
	setp.eq.s32 	%p14, %r49, 0;
	and.b32  	%r50, %r47, 136;
	selp.b32 	%r87, %r87, %r50, %p14;
	bra.uni 	$L__BB0_14;
$L__BB0_11:
	setp.eq.s32 	%p8, %r2, 0;
	setp.eq.s32 	%p9, %r2, %r11;
	or.pred  	%p10, %p8, %p9;
	@%p10 bra 	$L__BB0_14;
	cvt.u32.u16 	%r41, %rs4;
	setp.ne.s32 	%p11, %r87, %r41;
	cvt.u32.u16 	%r43, %rs5;
	and.b32  	%r44, %r43, 255;
	setp.ne.s32 	%p12, %r87, %r44;
	and.pred  	%p13, %p11, %p12;
	@%p13 bra 	$L__BB0_14;
	cvt.u32.u16 	%r45, %rs1;
	and.b32  	%r46, %r45, 255;
	xor.b32  	%r87, %r87, %r46;
$L__BB0_14:
	setp.ne.s32 	%p15, %r2, 1;
	@%p15 bra 	$L__BB0_16;
	and.b16  	%rs22, %rs1, %rs32;
	and.b16  	%rs23, %rs22, 34;
	setp.eq.s16 	%p22, %rs23, 0;
	and.b16  	%rs24, %rs1, -120;
	selp.b16 	%rs32, %rs32, %rs24, %p22;
	bra.uni 	$L__BB0_18;
$L__BB0_16:
	setp.eq.s32 	%p16, %r3, 0;
	setp.eq.s32 	%p17, %r3, %r5;
	or.pred  	%p18, %p16, %p17;
	@%p18 bra 	$L__BB0_18;
	and.b16  	%rs18, %rs32, 255;
	setp.ne.s16 	%p19, %rs18, 0;
	setp.ne.s16 	%p20, %rs4, 0;
	setp.eq.s16 	%p21, %rs18, %rs5;
	selp.b16 	%rs19, %rs1, 0, %p19;
	selp.b16 	%rs20, %rs19, 0, %p20;
	selp.b16 	%rs21, %rs1, %rs20, %p21;
	xor.b16  	%rs32, %rs21, %rs32;
$L__BB0_18:
	setp.ne.s32 	%p23, %r3, 1;
	@%p23 bra 	$L__BB0_20;
	cvt.u32.u16 	%r57, %rs1;
	and.b32  	%r58, %r57, %r88;
	and.b32  	%r59, %r58, 68;
	setp.eq.s32 	%p30, %r59, 0;
	and.b32  	%r60, %r57, 17;
	selp.b32 	%r88, %r88, %r60, %p30;
	bra.uni 	$L__BB0_23;
$L__BB0_20:
	setp.eq.s32 	%p24, %r2, 0;
	setp.eq.s32 	%p25, %r2, %r11;
	or.pred  	%p26, %p24, %p25;
	@%p26 bra 	$L__BB0_23;
	cvt.u32.u16 	%r51, %rs4;
	setp.ne.s32 	%p27, %r88, %r51;
	cvt.u32.u16 	%r53, %rs5;
	and.b32  	%r54, %r53, 255;
	setp.ne.s32 	%p28, %r88, %r54;
	and.pred  	%p29, %p27, %p28;
	@%p29 bra 	$L__BB0_23;
	cvt.u32.u16 	%r55, %rs1;
	and.b32  	%r56, %r55, 255;
	xor.b32  	%r88, %r88, %r56;
$L__BB0_23:
	add.s32 	%r61, %r23, -2;
	setp.ne.s32 	%p31, %r2, %r61;
	@%p31 bra 	$L__BB0_25;
	cvt.u32.u16 	%r68, %rs1;
	and.b32  	%r69, %r68, %r89;
	and.b32  	%r70, %r69, 136;
	setp.eq.s32 	%p38, %r70, 0;
	and.b32  	%r71, %r68, 34;
	selp.b32 	%r89, %r89, %r71, %p38;
	bra.uni 	$L__BB0_28;
$L__BB0_25:
	setp.eq.s32 	%p32, %r3, 0;
	setp.eq.s32 	%p33, %r3, %r5;
	or.pred  	%p34, %p32, %p33;
	@%p34 bra 	$L__BB0_28;
	cvt.u32.u16 	%r62, %rs4;
	setp.ne.s32 	%p35, %r89, %r62;
	cvt.u32.u16 	%r64, %rs5;
	and.b32  	%r65, %r64, 255;
	setp.ne.s32 	%p36, %r89, %r65;
	and.pred  	%p37, %p35, %p36;
	@%p37 bra 	$L__BB0_28;
	cvt.u32.u16 	%r66, %rs1;
	and.b32  	%r67, %r66, 255;
	xor.b32  	%r89, %r89, %r67;
$L__BB0_28:
	setp.eq.s32 	%p39, %r4, 0;
	and.b32  	%r72, %r87, 68;
	cvt.u32.u16 	%r73, %rs32;
	and.b32  	%r74, %r73, 136;
	or.b32  	%r75, %r72, %r74;
	and.b32  	%r76, %r88, 17;
	or.b32  	%r77, %r75, %r76;
	and.b32  	%r78, %r89, 34;
	or.b32  	%r79, %r77, %r78;
	shr.u32 	%r80, %r79, 4;
	shl.b32 	%r81, %r79, 4;
	selp.b32 	%r82, %r81, %r80, %p39;
	add.s32 	%r83, %r3, %r6;
	cvt.s64.s32 	%rd11, %r83;
	add.s64 	%rd12, %rd1, %rd11;
	ld.global.u8 	%rs27, [%rd12];
	and.b16  	%rs28, %rs27, %rs1;
	cvt.u16.u32 	%rs29, %r82;
	or.b16  	%rs30, %rs28, %rs29;
	st.global.u8 	[%rd12], %rs30;
$L__BB0_29:
	ret;

}


// ===== COMPILED SASS (sm_100) =====

	.target	sm_100

	.elftype	@"ET_EXEC"


//--------------------- .note.nv.tkinfo           --------------------------
	.section	.note.nv.tkinfo,"",@"SHT_NOTE"
	.sectionflags	@"SHF_NOTE_NV_TKINFO"
	.tkinfo
        /*0018*/ 	.word	0x00000002
        /*0030*/ 	.string	""
        /*0030*/ 	.string	"ptxas"
        /*0030*/ 	.string	"Cuda compilation tools, release 13.0, V13.0.88"
        /*0030*/ 	.string	"Build cuda_13.0.r13.0/compiler.36424714_0"
        /*0030*/ 	.string	"-arch sm_100 -m 64 "



//--------------------- .note.nv.cuinfo           --------------------------
	.section	.note.nv.cuinfo,"",@"SHT_NOTE"
	.sectionflags	@"SHF_NOTE_NV_CUINFO"
        /*0018*/ 	.short	0x0002
        /*001a*/ 	.short	0x0064
        /*001c*/ 	.short	0x0082
	.zero		2


//--------------------- .nv.info                  --------------------------
	.section	.nv.info,"",@"SHT_CUDA_INFO"
	.align	4


	//----- nvinfo : EIATTR_REGCOUNT
	.align		4
        /*0000*/ 	.byte	0x04, 0x2f
        /*0002*/ 	.short	(.L_1 - .L_0)
	.align		4
.L_0:
        /*0004*/ 	.word	index@(_Z23collision_and_streamingPhiii)
        /*0008*/ 	.word	0x00000018


	//----- nvinfo : EIATTR_FRAME_SIZE
	.align		4
.L_1:
        /*000c*/ 	.byte	0x04, 0x11
        /*000e*/ 	.short	(.L_3 - .L_2)
	.align		4
.L_2:
        /*0010*/ 	.word	index@(_Z23collision_and_streamingPhiii)
        /*0014*/ 	.word	0x00000000


	//----- nvinfo : EIATTR_MIN_STACK_SIZE
	.align		4
.L_3:
        /*0018*/ 	.byte	0x04, 0x12
        /*001a*/ 	.short	(.L_5 - .L_4)
	.align		4
.L_4:
        /*001c*/ 	.word	index@(_Z23collision_and_streamingPhiii)
        /*0020*/ 	.word	0x00000000
.L_5:


//--------------------- .nv.compat                --------------------------
	.section	.nv.compat,"",@"SHT_CUDA_COMPAT_INFO"
	.align	4
        /*0000*/ 	.byte	0x02, 0x09, 0x00, 0x00, 0x02, 0x02, 0x01, 0x00, 0x02, 0x05, 0x05, 0x00, 0x03, 0x07, 0x01, 0x01
        /*0010*/ 	.byte	0x02, 0x03, 0x00, 0x00, 0x02, 0x06, 0x01, 0x00, 0x04, 0x0b, 0x08, 0x00, 0x09, 0x00, 0x00, 0x00
        /*0020*/ 	.byte	0x00, 0x00, 0x00, 0x00


//--------------------- .nv.info._Z23collision_and_streamingPhiii --------------------------
	.section	.nv.info._Z23collision_and_streamingPhiii,"",@"SHT_CUDA_INFO"
	.sectionflags	@""
	.align	4


	//----- nvinfo : EIATTR_CUDA_API_VERSION
	.align		4
        /*0000*/ 	.byte	0x04, 0x37
        /*0002*/ 	.short	(.L_7 - .L_6)
.L_6:
        /*0004*/ 	.word	0x00000082


	//----- nvinfo : EIATTR_KPARAM_INFO
	.align		4
.L_7:
        /*0008*/ 	.byte	0x04, 0x17
        /*000a*/ 	.short	(.L_9 - .L_8)
.L_8:
        /*000c*/ 	.word	0x00000000
        /*0010*/ 	.short	0x0003
        /*0012*/ 	.short	0x0010
        /*0014*/ 	.byte	0x00, 0xf0, 0x11, 0x00


	//----- nvinfo : EIATTR_KPARAM_INFO
	.align		4
.L_9:
        /*0018*/ 	.byte	0x04, 0x17
        /*001a*/ 	.short	(.L_11 - .L_10)
.L_10:
        /*001c*/ 	.word	0x00000000
        /*0020*/ 	.short	0x0002
        /*0022*/ 	.short	0x000c
        /*0024*/ 	.byte	0x00, 0xf0, 0x11, 0x00


	//----- nvinfo : EIATTR_KPARAM_INFO
	.align		4
.L_11:
        /*0028*/ 	.byte	0x04, 0x17
        /*002a*/ 	.short	(.L_13 - .L_12)
.L_12:
        /*002c*/ 	.word	0x00000000
        /*0030*/ 	.short	0x0001
        /*0032*/ 	.short	0x0008
        /*0034*/ 	.byte	0x00, 0xf0, 0x11, 0x00


	//----- nvinfo : EIATTR_KPARAM_INFO
	.align		4
.L_13:
        /*0038*/ 	.byte	0x04, 0x17
        /*003a*/ 	.short	(.L_15 - .L_14)
.L_14:
        /*003c*/ 	.word	0x00000000
        /*0040*/ 	.short	0x0000
        /*0042*/ 	.short	0x0000
        /*0044*/ 	.byte	0x00, 0xf5, 0x21, 0x00


	//----- nvinfo : EIATTR_SPARSE_MMA_MASK
	.align		4
.L_15:
        /*0048*/ 	.byte	0x03, 0x50
        /*004a*/ 	.short	0x0000


	//----- nvinfo : EIATTR_MAXREG_COUNT
	.align		4
        /*004c*/ 	.byte	0x03, 0x1b
        /*004e*/ 	.short	0x00ff


	//----- nvinfo : EIATTR_MERCURY_ISA_VERSION
	.align		4
        /*0050*/ 	.byte	0x03, 0x5f
        /*0052*/ 	.short	0x0101


	//----- nvinfo : EIATTR_VRC_CTA_INIT_COUNT
	.align		4
        /*0054*/ 	.byte	0x02, 0x4a
	.zero		1
	.zero		1


	//----- nvinfo : EIATTR_EXIT_INSTR_OFFSETS
	.align		4
        /*0058*/ 	.byte	0x04, 0x1c
        /*005a*/ 	.short	(.L_17 - .L_16)


	//   ....[0]....
.L_16:
        /*005c*/ 	.word	0x00000080


	//   ....[1]....
        /*0060*/ 	.word	0x00000900


	//----- nvinfo : EIATTR_CRS_STACK_SIZE
	.align		4
.L_17:
        /*0064*/ 	.byte	0x04, 0x1e
        /*0066*/ 	.short	(.L_19 - .L_18)
.L_18:
        /*0068*/ 	.word	0x00000000


	//----- nvinfo : EIATTR_CBANK_PARAM_SIZE
	.align		4
.L_19:
        /*006c*/ 	.byte	0x03, 0x19
        /*006e*/ 	.short	0x0014


	//----- nvinfo : EIATTR_PARAM_CBANK
	.align		4
        /*0070*/ 	.byte	0x04, 0x0a
        /*0072*/ 	.short	(.L_21 - .L_20)
	.align		4
.L_20:
        /*0074*/ 	.word	index@(.nv.constant0._Z23collision_and_streamingPhiii)
        /*0078*/ 	.short	0x0380
        /*007a*/ 	.short	0x0014


	//----- nvinfo : EIATTR_SW_WAR
	.align		4
.L_21:
        /*007c*/ 	.byte	0x04, 0x36
        /*007e*/ 	.short	(.L_23 - .L_22)
.L_22:
        /*0080*/ 	.word	0x00000008
.L_23:


//--------------------- .nv.callgraph             --------------------------
	.section	.nv.callgraph,"",@"SHT_CUDA_CALLGRAPH"
	.align	4
	.sectionentsize	8
	.align		4
        /*0000*/ 	.word	0x00000000
	.align		4
        /*0004*/ 	.word	0xffffffff
	.align		4
        /*0008*/ 	.word	0x00000000
	.align		4
        /*000c*/ 	.word	0xfffffffe
	.align		4
        /*0010*/ 	.word	0x00000000
	.align		4
        /*0014*/ 	.word	0xfffffffd
	.align		4
        /*0018*/ 	.word	0x00000000
	.align		4
        /*001c*/ 	.word	0xfffffffc


//--------------------- .text._Z23collision_and_streamingPhiii --------------------------
	.section	.text._Z23collision_and_streamingPhiii,"ax",@progbits
	.align	128
        .global         _Z23collision_and_streamingPhiii
        .type           _Z23collision_and_streamingPhiii,@function
        .size           _Z23collision_and_streamingPhiii,(.L_x_9 - _Z23collision_and_streamingPhiii)
        .other          _Z23collision_and_streamingPhiii,@"STO_CUDA_ENTRY STV_DEFAULT"
_Z23collision_and_streamingPhiii:
.text._Z23collision_and_streamingPhiii:
[----:B------:R-:W-:Y:S01]  /*0000*/  LDC R1, c[0x0][0x37c] ;  /* 0x0000df00ff017b82 */ /* 0x000fe20000000800 */
[----:B------:R-:W0:Y:S07]  /*0010*/  S2R R8, SR_TID.X ;  /* 0x0000000000087919 */ /* 0x000e2e0000002100 */
[----:B------:R-:W0:Y:S08]  /*0020*/  S2UR UR4, SR_CTAID.X ;  /* 0x00000000000479c3 */ /* 0x000e300000002500 */
[----:B------:R-:W0:Y:S08]  /*0030*/  LDC R5, c[0x0][0x360] ;  /* 0x0000d800ff057b82 */ /* 0x000e300000000800 */
[----:B------:R-:W1:Y:S01]  /*0040*/  LDC.64 R2, c[0x0][0x388] ;  /* 0x0000e200ff027b82 */ /* 0x000e620000000a00 */
[----:B0-----:R-:W-:-:S02]  /*0050*/  IMAD R8, R5, UR4, R8 ;  /* 0x0000000405087c24 */ /* 0x001fc4000f8e0208 */
[----:B-1----:R-:W-:-:S05]  /*0060*/  IMAD R5, R3, R2, RZ ;  /* 0x0000000203057224 */ /* 0x002fca00078e02ff */
[----:B------:R-:W-:-:S13]  /*0070*/  ISETP.GE.AND P0, PT, R8, R5, PT ;  /* 0x000000050800720c */ /* 0x000fda0003f06270 */
[----:B------:R-:W-:Y:S05]  /*0080*/  @P0 EXIT ;  /* 0x000000000000094d */ /* 0x000fea0003800000 */
[----:B------:R-:W-:Y:S01]  /*0090*/  IABS R6, R3 ;  /* 0x0000000300067213 */ /* 0x000fe20000000000 */
[----:B------:R-:W0:Y:S01]  /*00a0*/  LDCU.64 UR6, c[0x0][0x380] ;  /* 0x00007000ff0677ac */ /* 0x000e220008000a00 */
[----:B------:R-:W-:Y:S02]  /*00b0*/  IABS R9, R8 ;  /* 0x0000000800097213 */ /* 0x000fe40000000000 */
[----:B------:R-:W1:Y:S01]  /*00c0*/  I2F.RP R0, R6 ;  /* 0x0000000600007306 */ /* 0x000e620000209400 */
[----:B------:R-:W2:Y:S07]  /*00d0*/  LDCU.64 UR4, c[0x0][0x358] ;  /* 0x00006b00ff0477ac */ /* 0x000eae0008000a00 */
[----:B-1----:R-:W1:Y:S02]  /*00e0*/  MUFU.RCP R0, R0 ;  /* 0x0000000000007308 */ /* 0x002e640000001000 */
[----:B-1----:R-:W-:-:S06]  /*00f0*/  VIADD R4, R0, 0xffffffe ;  /* 0x0ffffffe00047836 */ /* 0x002fcc0000000000 */
[----:B------:R1:W3:Y:S02]  /*0100*/  F2I.FTZ.U32.TRUNC.NTZ R5, R4 ;  /* 0x0000000400057305 */ /* 0x0002e4000021f000 */
[----:B-1----:R-:W-:Y:S02]  /*0110*/  IMAD.MOV.U32 R4, RZ, RZ, RZ ;  /* 0x000000ffff047224 */ /* 0x002fe400078e00ff */
[----:B---3--:R-:W-:-:S04]  /*0120*/  IMAD.MOV R7, RZ, RZ, -R5 ;  /* 0x000000ffff077224 */ /* 0x008fc800078e0a05 */
[----:B------:R-:W-:-:S04]  /*0130*/  IMAD R7, R7, R6, RZ ;  /* 0x0000000607077224 */ /* 0x000fc800078e02ff */
[----:B------:R-:W-:Y:S01]  /*0140*/  IMAD.HI.U32 R5, R5, R7, R4 ;  /* 0x0000000705057227 */ /* 0x000fe200078e0004 */
[----:B------:R-:W-:-:S03]  /*0150*/  LOP3.LUT R4, R8, R3, RZ, 0x3c, !PT ;  /* 0x0000000308047212 */ /* 0x000fc600078e3cff */
[----:B------:R-:W-:Y:S01]  /*0160*/  IMAD.MOV.U32 R7, RZ, RZ, R9 ;  /* 0x000000ffff077224 */ /* 0x000fe200078e0009 */
[----:B------:R-:W-:-:S03]  /*0170*/  ISETP.GE.AND P2, PT, R4, RZ, PT ;  /* 0x000000ff0400720c */ /* 0x000fc60003f46270 */
[----:B------:R-:W-:-:S04]  /*0180*/  IMAD.HI.U32 R0, R5, R7, RZ ;  /* 0x0000000705007227 */ /* 0x000fc800078e00ff */
[----:B------:R-:W-:-:S04]  /*0190*/  IMAD.MOV R5, RZ, RZ, -R0 ;  /* 0x000000ffff057224 */ /* 0x000fc800078e0a00 */
[----:B------:R-:W-:-:S05]  /*01a0*/  IMAD R5, R6, R5, R7 ;  /* 0x0000000506057224 */ /* 0x000fca00078e0207 */
[----:B------:R-:W-:-:S13]  /*01b0*/  ISETP.GT.U32.AND P1, PT, R6, R5, PT ;  /* 0x000000050600720c */ /* 0x000fda0003f24070 */
[----:B------:R-:W-:Y:S02]  /*01c0*/  @!P1 IMAD.IADD R5, R5, 0x1, -R6 ;  /* 0x0000000105059824 */ /* 0x000fe400078e0a06 */
[----:B------:R-:W-:Y:S01]  /*01d0*/  @!P1 VIADD R0, R0, 0x1 ;  /* 0x0000000100009836 */ /* 0x000fe20000000000 */
[----:B------:R-:W-:Y:S02]  /*01e0*/  ISETP.NE.AND P1, PT, R3, RZ, PT ;  /* 0x000000ff0300720c */ /* 0x000fe40003f25270 */
[----:B------:R-:W-:Y:S01]  /*01f0*/  ISETP.GE.U32.AND P0, PT, R5, R6, PT ;  /* 0x000000060500720c */ /* 0x000fe20003f06070 */
[----:B------:R-:W-:-:S12]  /*0200*/  VIADD R5, R3, 0xffffffff ;  /* 0xffffffff03057836 */ /* 0x000fd80000000000 */
[----:B------:R-:W-:-:S04]  /*0210*/  @P0 VIADD R0, R0, 0x1 ;  /* 0x0000000100000836 */ /* 0x000fc80000000000 */
[----:B------:R-:W-:Y:S01]  /*0220*/  @!P2 IMAD.MOV R0, RZ, RZ, -R0 ;  /* 0x000000ffff00a224 */ /* 0x000fe200078e0a00 */
[----:B------:R-:W-:-:S04]  /*0230*/  @!P1 LOP3.LUT R0, RZ, R3, RZ, 0x33, !PT ;  /* 0x00000003ff009212 */ /* 0x000fc800078e33ff */
[C---:B------:R-:W-:Y:S01]  /*0240*/  ISETP.NE.AND P5, PT, R0.reuse, RZ, PT ;  /* 0x000000ff0000720c */ /* 0x040fe20003fa5270 */
[----:B------:R-:W-:-:S04]  /*0250*/  IMAD R11, R0, R3, RZ ;  /* 0x00000003000b7224 */ /* 0x000fc800078e02ff */
[----:B------:R-:W-:-:S05]  /*0260*/  IMAD.IADD R6, R8, 0x1, -R11 ;  /* 0x0000000108067824 */ /* 0x000fca00078e0a0b */
[----:B------:R-:W-:Y:S02]  /*0270*/  ISETP.NE.AND P0, PT, R6, R5, PT ;  /* 0x000000050600720c */ /* 0x000fe40003f05270 */
[--C-:B------:R-:W-:Y:S01]  /*0280*/  SHF.R.S32.HI R5, RZ, 0x1f, R11.reuse ;  /* 0x0000001fff057819 */ /* 0x100fe2000001140b */
[----:B------:R-:W-:Y:S01]  /*0290*/  @P5 VIADD R4, R0, 0xffffffff ;  /* 0xffffffff00045836 */ /* 0x000fe20000000000 */
[----:B0-----:R-:W-:Y:S02]  /*02a0*/  IADD3 R10, P1, P2, R6, UR6, R11 ;  /* 0x00000006060a7c10 */ /* 0x001fe4000fa3e00b */
[--C-:B------:R-:W-:Y:S01]  /*02b0*/  SHF.R.S32.HI R14, RZ, 0x1f, R6.reuse ;  /* 0x0000001fff0e7819 */ /* 0x100fe20000011406 */
[----:B------:R-:W-:-:S03]  /*02c0*/  @P5 IMAD R4, R4, R3, R6 ;  /* 0x0000000304045224 */ /* 0x000fc600078e0206 */
[----:B------:R-:W-:Y:S02]  /*02d0*/  IADD3.X R11, PT, PT, R14, UR7, R5, P1, P2 ;  /* 0x000000070e0b7c10 */ /* 0x000fe40008fe4405 */
[----:B------:R-:W-:-:S03]  /*02e0*/  @P5 IADD3 R12, P3, PT, R4, UR6, RZ ;  /* 0x00000006040c5c10 */ /* 0x000fc6000ff7e0ff */
[----:B--2---:R-:W2:Y:S01]  /*02f0*/  @P0 LDG.E.U8 R17, desc[UR4][R10.64+0x1] ;  /* 0x000001040a110981 */ /* 0x004ea2000c1e1100 */
[----:B------:R-:W-:Y:S01]  /*0300*/  @P5 LEA.HI.X.SX32 R13, R4, UR7, 0x1, P3 ;  /* 0x00000007040d5c11 */ /* 0x000fe200098f0eff */
[----:B------:R-:W-:-:S04]  /*0310*/  VIADD R5, R2, 0xffffffff ;  /* 0xffffffff02057836 */ /* 0x000fc80000000000 */
[----:B------:R0:W3:Y:S01]  /*0320*/  @P5 LDG.E.U8 R19, desc[UR4][R12.64] ;  /* 0x000000040c135981 */ /* 0x0000e2000c1e1100 */
[----:B------:R-:W-:Y:S02]  /*0330*/  ISETP.NE.AND P1, PT, R0, R5, PT ;  /* 0x000000050000720c */ /* 0x000fe40003f25270 */
[----:B------:R-:W-:-:S11]  /*0340*/  IADD3 R4, P3, PT, R8, UR6, RZ ;  /* 0x0000000608047c10 */ /* 0x000fd6000ff7e0ff */
[----:B------:R-:W-:-:S04]  /*0350*/  @P1 IMAD R5, R0, R3, R3 ;  /* 0x0000000300051224 */ /* 0x000fc800078e0203 */
[----:B------:R-:W-:-:S05]  /*0360*/  @P1 IMAD.IADD R5, R6, 0x1, R5 ;  /* 0x0000000106051824 */ /* 0x000fca00078e0205 */
[----:B------:R-:W-:-:S04]  /*0370*/  @P1 IADD3 R14, P2, PT, R5, UR6, RZ ;  /* 0x00000006050e1c10 */ /* 0x000fc8000ff5e0ff */
[----:B------:R-:W-:Y:S02]  /*0380*/  @P1 LEA.HI.X.SX32 R15, R5, UR7, 0x1, P2 ;  /* 0x00000007050f1c11 */ /* 0x000fe400090f0eff */
[----:B------:R-:W-:Y:S02]  /*0390*/  LEA.HI.X.SX32 R5, R8, UR7, 0x1, P3 ;  /* 0x0000000708057c11 */ /* 0x000fe400098f0eff */
[----:B------:R-:W1:Y:S01]  /*03a0*/  LDC R8, c[0x0][0x390] ;  /* 0x0000e400ff087b82 */ /* 0x000e620000000800 */
[----:B------:R-:W5:Y:S04]  /*03b0*/  @P1 LDG.E.U8 R21, desc[UR4][R14.64] ;  /* 0x000000040e151981 */ /* 0x000f68000c1e1100 */
[----:B------:R-:W5:Y:S01]  /*03c0*/  LDG.E.U8 R7, desc[UR4][R4.64] ;  /* 0x0000000404077981 */ /* 0x000f62000c1e1100 */
[----:B------:R-:W-:-:S02]  /*03d0*/  VIADD R3, R3, 0xfffffffe ;  /* 0xfffffffe03037836 */ /* 0x000fc40000000000 */
[----:B0-----:R-:W-:-:S03]  /*03e0*/  IMAD.MOV.U32 R12, RZ, RZ, 0xf ;  /* 0x0000000fff0c7424 */ /* 0x001fc600078e00ff */
[----:B------:R-:W-:Y:S01]  /*03f0*/  ISETP.NE.AND P2, PT, R6, R3, PT ;  /* 0x000000030600720c */ /* 0x000fe20003f45270 */
[----:B------:R-:W-:Y:S01]  /*0400*/  IMAD.MOV.U32 R9, RZ, RZ, RZ ;  /* 0x000000ffff097224 */ /* 0x000fe200078e00ff */
[----:B------:R-:W-:Y:S02]  /*0410*/  PRMT R13, RZ, 0x7610, R13 ;  /* 0x00007610ff0d7816 */ /* 0x000fe4000000000d */
[----:B-1----:R-:W-:-:S04]  /*0420*/  LOP3.LUT P3, R3, R8, 0x1, RZ, 0xc0, !PT ;  /* 0x0000000108037812 */ /* 0x002fc8000786c0ff */
[----:B------:R-:W-:Y:S02]  /*0430*/  SEL R8, R12, 0xfff0, !P3 ;  /* 0x0000fff00c087807 */ /* 0x000fe40005800000 */
[----:B------:R-:W-:Y:S02]  /*0440*/  PLOP3.LUT P6, PT, PT, PT, PT, 0x8, 0x80 ;  /* 0x000000000080781c */ /* 0x000fe40003fce170 */
[----:B------:R-:W-:Y:S01]  /*0450*/  ISETP.NE.AND P4, PT, R6, RZ, PT ;  /* 0x000000ff0600720c */ /* 0x000fe20003f85270 */
[----:B------:R-:W-:-:S12]  /*0460*/  BSSY.RECONVERGENT B0, `(.L_x_0) ;  /* 0x0000016000007945 */ /* 0x000fd80003800200 */
[----:B------:R0:W5:Y:S02]  /*0470*/  @P4 LDG.E.U8 R11, desc[UR4][R10.64+-0x1] ;  /* 0xffffff040a0b4981 */ /* 0x000164000c1e1100 */
[C---:B0-----:R-:W-:Y:S02]  /*0480*/  LOP3.LUT R10, R8.reuse, 0x55, RZ, 0xc0, !PT ;  /* 0x00000055080a7812 */ /* 0x041fe400078ec0ff */
[----:B--2---:R-:W-:Y:S02]  /*0490*/  @P0 LOP3.LUT R9, R17, 0xff, R8, 0x80, !PT ;  /* 0x000000ff11090812 */ /* 0x004fe400078e8008 */
[----:B---3--:R-:W-:Y:S02]  /*04a0*/  @P5 LOP3.LUT R19, R19, R8, RZ, 0xc0, !PT ;  /* 0x0000000813135212 */ /* 0x008fe400078ec0ff */
[----:B------:R-:W-:Y:S02]  /*04b0*/  @!P2 LOP3.LUT P3, RZ, R8, 0x11, R9, 0x80, !PT ;  /* 0x0000001108ffa812 */ /* 0x000fe40007868009 */
[----:B------:R-:W-:-:S02]  /*04c0*/  @P5 PRMT R13, R19, 0x7610, R13 ;  /* 0x00007610130d5816 */ /* 0x000fc4000000000d */
[----:B------:R-:W-:Y:S02]  /*04d0*/  ISETP.NE.AND P5, PT, R0, 0x1, PT ;  /* 0x000000010000780c */ /* 0x000fe40003fa5270 */
[----:B------:R-:W-:-:S11]  /*04e0*/  @!P2 PLOP3.LUT P6, PT, P3, PT, PT, 0x80, 0x8 ;  /* 0x000000000008a81c */ /* 0x000fd60001fcf070 */
[C---:B------:R-:W-:Y:S02]  /*04f0*/  @!P5 LOP3.LUT P3, RZ, R8.reuse, 0x22, R13, 0x80, !PT ;  /* 0x0000002208ffd812 */ /* 0x040fe4000786800d */
[----:B------:R-:W-:Y:S02]  /*0500*/  @P6 LOP3.LUT R9, R8, 0x88, RZ, 0xc0, !PT ;  /* 0x0000008808096812 */ /* 0x000fe400078ec0ff */
[----:B------:R-:W-:Y:S02]  /*0510*/  PLOP3.LUT P6, PT, PT, PT, PT, 0x8, 0x80 ;  /* 0x000000000080781c */ /* 0x000fe40003fce170 */
[----:B------:R-:W-:Y:S01]  /*0520*/  @!P5 PLOP3.LUT P6, PT, P3, PT, PT, 0x80, 0x8 ;  /* 0x000000000008d81c */ /* 0x000fe20001fcf070 */
[----:B------:R-:W-:Y:S01]  /*0530*/  VIADD R17, R2, 0xfffffffe ;  /* 0xfffffffe02117836 */ /* 0x000fe20000000000 */
[----:B------:R-:W-:-:S11]  /*0540*/  LOP3.LUT R2, R8, 0xaa, RZ, 0xc0, !PT ;  /* 0x000000aa08027812 */ /* 0x000fd600078ec0ff */
[----:B------:R-:W-:Y:S01]  /*0550*/  @P6 LOP3.LUT R13, R8, 0xff88, RZ, 0xc0, !PT ;  /* 0x0000ff88080d6812 */ /* 0x000fe200078ec0ff */
[----:B------:R-:W-:Y:S06]  /*0560*/  @!P2 BRA `(.L_x_1) ;  /* 0x000000000014a947 */ /* 0x000fec0003800000 */
[C---:B------:R-:W-:Y:S02]  /*0570*/  ISETP.NE.AND P3, PT, R9.reuse, R10, PT ;  /* 0x0000000a0900720c */ /* 0x040fe40003f65270 */
[----:B------:R-:W-:Y:S02]  /*0580*/  ISETP.EQ.OR P2, PT, R0, RZ, !P1 ;  /* 0x000000ff0000720c */ /* 0x000fe40004f42670 */
[----:B------:R-:W-:-:S04]  /*0590*/  ISETP.NE.AND P3, PT, R9, R2, P3 ;  /* 0x000000020900720c */ /* 0x000fc80001f65270 */
[----:B------:R-:W-:-:S13]  /*05a0*/  PLOP3.LUT P2, PT, P2, P3, PT, 0xf8, 0x8f ;  /* 0x00000000008f781c */ /* 0x000fda0001747f70 */
[----:B------:R-:W-:-:S07]  /*05b0*/  @!P2 LOP3.LUT R9, R9, 0xff, R8, 0x78, !PT ;  /* 0x000000ff0909a812 */ /* 0x000fce00078e7808 */
.L_x_1:
[----:B------:R-:W-:Y:S05]  /*05c0*/  BSYNC.RECONVERGENT B0 ;  /* 0x0000000000007941 */ /* 0x000fea0003800200 */
.L_x_0:
[----:B------:R-:W-:Y:S04]  /*05d0*/  BSSY.RECONVERGENT B0, `(.L_x_2) ;  /* 0x000000b000007945 */ /* 0x000fe80003800200 */
[----:B------:R-:W-:Y:S05]  /*05e0*/  @!P5 BRA `(.L_x_3) ;  /* 0x000000000024d947 */ /* 0x000fea0003800000 */
[----:B------:R-:W-:-:S13]  /*05f0*/  ISETP.EQ.OR P2, PT, R6, RZ, !P0 ;  /* 0x000000ff0600720c */ /* 0x000fda0004742670 */
[----:B------:R-:W-:Y:S02]  /*0600*/  @!P2 LOP3.LUT P3, R15, R13, 0xff, RZ, 0xc0, !PT ;  /* 0x000000ff0d0fa812 */ /* 0x000fe4000786c0ff */
[----:B------:R-:W-:Y:S02]  /*0610*/  @!P2 ISETP.NE.AND P5, PT, R2, RZ, PT ;  /* 0x000000ff0200a20c */ /* 0x000fe40003fa5270 */
[----:B------:R-:W-:Y:S02]  /*0620*/  @!P2 SEL R12, R8, RZ, P3 ;  /* 0x000000ff080ca207 */ /* 0x000fe40001800000 */
[----:B------:R-:W-:Y:S02]  /*0630*/  @!P2 ISETP.NE.AND P3, PT, R15, R10, PT ;  /* 0x0000000a0f00a20c */ /* 0x000fe40003f65270 */
[----:B------:R-:W-:-:S04]  /*0640*/  @!P2 SEL R15, R12, RZ, P5 ;  /* 0x000000ff0c0fa207 */ /* 0x000fc80002800000 */
[----:B------:R-:W-:-:S04]  /*0650*/  @!P2 SEL R12, R8, R15, !P3 ;  /* 0x0000000f080ca207 */ /* 0x000fc80005800000 */
[----:B------:R-:W-:-:S04]  /*0660*/  @!P2 LOP3.LUT R12, R12, R13, RZ, 0x3c, !PT ;  /* 0x0000000d0c0ca212 */ /* 0x000fc800078e3cff */
[----:B------:R-:W-:-:S07]  /*0670*/  @!P2 PRMT R13, R12, 0x7610, R13 ;  /* 0x000076100c0da816 */ /* 0x000fce000000000d */
.L_x_3:
[----:B------:R-:W-:Y:S05]  /*0680*/  BSYNC.RECONVERGENT B0 ;  /* 0x0000000000007941 */ /* 0x000fea0003800200 */
.L_x_2:
[----:B------:R-:W-:Y:S01]  /*0690*/  ISETP.NE.AND P2, PT, R6, 0x1, PT ;  /* 0x000000010600780c */ /* 0x000fe20003f45270 */
[----:B------:R-:W-:Y:S01]  /*06a0*/  IMAD.MOV.U32 R15, RZ, RZ, RZ ;  /* 0x000000ffff0f7224 */ /* 0x000fe200078e00ff */
[----:B------:R-:W-:Y:S01]  /*06b0*/  ISETP.NE.AND P3, PT, R0, R17, PT ;  /* 0x000000110000720c */ /* 0x000fe20003f65270 */
[----:B------:R-:W-:Y:S01]  /*06c0*/  IMAD.MOV.U32 R17, RZ, RZ, RZ ;  /* 0x000000ffff117224 */ /* 0x000fe200078e00ff */
[--C-:B-----5:R-:W-:Y:S01]  /*06d0*/  @P4 LOP3.LUT R15, R11, 0xff, R8.reuse, 0x80, !PT ;  /* 0x000000ff0b0f4812 */ /* 0x120fe200078e8008 */
[----:B------:R-:W-:Y:S01]  /*06e0*/  BSSY.RECONVERGENT B0, `(.L_x_4) ;  /* 0x0000010000007945 */ /* 0x000fe20003800200 */
[----:B------:R-:W-:Y:S02]  /*06f0*/  @P1 LOP3.LUT R17, R21, 0xff, R8, 0x80, !PT ;  /* 0x000000ff15111812 */ /* 0x000fe400078e8008 */
[----:B------:R-:W-:-:S05]  /*0700*/  PLOP3.LUT P4, PT, PT, PT, PT, 0x8, 0x80 ;  /* 0x000000000080781c */ /* 0x000fca0003f8e170 */
[C---:B------:R-:W-:Y:S02]  /*0710*/  @!P2 LOP3.LUT P6, RZ, R8.reuse, 0x44, R15, 0x80, !PT ;  /* 0x0000004408ffa812 */ /* 0x040fe400078c800f */
[----:B------:R-:W-:Y:S02]  /*0720*/  @!P3 LOP3.LUT P5, RZ, R8, 0x88, R17, 0x80, !PT ;  /* 0x0000008808ffb812 */ /* 0x000fe400078a8011 */
[----:B------:R-:W-:Y:S02]  /*0730*/  @!P2 PLOP3.LUT P4, PT, P6, PT, PT, 0x80, 0x8 ;  /* 0x000000000008a81c */ /* 0x000fe4000378f070 */
[----:B------:R-:W-:Y:S02]  /*0740*/  PLOP3.LUT P6, PT, PT, PT, PT, 0x8, 0x80 ;  /* 0x000000000080781c */ /* 0x000fe40003fce170 */
[----:B------:R-:W-:-:S09]  /*0750*/  @!P3 PLOP3.LUT P6, PT, P5, PT, PT, 0x80, 0x8 ;  /* 0x000000000008b81c */ /* 0x000fd20002fcf070 */
[----:B------:R-:W-:-:S04]  /*0760*/  @P4 LOP3.LUT R15, R8, 0x11, RZ, 0xc0, !PT ;  /* 0x00000011080f4812 */ /* 0x000fc800078ec0ff */
[----:B------:R-:W-:Y:S01]  /*0770*/  @P6 LOP3.LUT R17, R8, 0x22, RZ, 0xc0, !PT ;  /* 0x0000002208116812 */ /* 0x000fe200078ec0ff */
[----:B------:R-:W-:Y:S06]  /*0780*/  @!P2 BRA `(.L_x_5) ;  /* 0x000000000014a947 */ /* 0x000fec0003800000 */
[C---:B------:R-:W-:Y:S02]  /*0790*/  ISETP.NE.AND P2, PT, R15.reuse, R10, PT ;  /* 0x0000000a0f00720c */ /* 0x040fe40003f45270 */
[----:B------:R-:W-:Y:S02]  /*07a0*/  ISETP.EQ.OR P1, PT, R0, RZ, !P1 ;  /* 0x000000ff0000720c */ /* 0x000fe40004f22670 */
[----:B------:R-:W-:-:S04]  /*07b0*/  ISETP.NE.AND P2, PT, R15, R2, P2 ;  /* 0x000000020f00720c */ /* 0x000fc80001745270 */
[----:B------:R-:W-:-:S13]  /*07c0*/  PLOP3.LUT P2, PT, P1, P2, PT, 0xf8, 0x8f ;  /* 0x00000000008f781c */ /* 0x000fda0000f45f70 */
[----:B------:R-:W-:-:S07]  /*07d0*/  @!P2 LOP3.LUT R15, R15, 0xff, R8, 0x78, !PT ;  /* 0x000000ff0f0fa812 */ /* 0x000fce00078e7808 */
.L_x_5:
[----:B------:R-:W-:Y:S05]  /*07e0*/  BSYNC.RECONVERGENT B0 ;  /* 0x0000000000007941 */ /* 0x000fea0003800200 */
.L_x_4:
[----:B------:R-:W-:Y:S04]  /*07f0*/  BSSY.RECONVERGENT B0, `(.L_x_6) ;  /* 0x0000007000007945 */ /* 0x000fe80003800200 */
[----:B------:R-:W-:Y:S05]  /*0800*/  @!P3 BRA `(.L_x_7) ;  /* 0x000000000014b947 */ /* 0x000fea0003800000 */
[C---:B------:R-:W-:Y:S02]  /*0810*/  ISETP.NE.AND P1, PT, R17.reuse, R10, PT ;  /* 0x0000000a1100720c */ /* 0x040fe40003f25270 */
[----:B------:R-:W-:Y:S02]  /*0820*/  ISETP.EQ.OR P0, PT, R6, RZ, !P0 ;  /* 0x000000ff0600720c */ /* 0x000fe40004702670 */
[----:B------:R-:W-:-:S04]  /*0830*/  ISETP.NE.AND P1, PT, R17, R2, P1 ;  /* 0x000000021100720c */ /* 0x000fc80000f25270 */
[----:B------:R-:W-:-:S13]  /*0840*/  PLOP3.LUT P1, PT, P0, P1, PT, 0xf8, 0x8f ;  /* 0x00000000008f781c */ /* 0x000fda0000723f70 */
[----:B------:R-:W-:-:S07]  /*0850*/  @!P1 LOP3.LUT R17, R17, 0xff, R8, 0x78, !PT ;  /* 0x000000ff11119812 */ /* 0x000fce00078e7808 */
.L_x_7:
[----:B------:R-:W-:Y:S05]  /*0860*/  BSYNC.RECONVERGENT B0 ;  /* 0x0000000000007941 */ /* 0x000fea0003800200 */
.L_x_6:
[----:B------:R-:W-:Y:S02]  /*0870*/  LOP3.LUT R0, R9, 0x44, RZ, 0xc0, !PT ;  /* 0x0000004409007812 */ /* 0x000fe400078ec0ff */
[----:B------:R-:W-:Y:S02]  /*0880*/  ISETP.NE.AND P0, PT, R3, RZ, PT ;  /* 0x000000ff0300720c */ /* 0x000fe40003f05270 */
[----:B------:R-:W-:-:S04]  /*0890*/  LOP3.LUT R0, R0, 0x88, R13, 0xf8, !PT ;  /* 0x0000008800007812 */ /* 0x000fc800078ef80d */
[----:B------:R-:W-:-:S04]  /*08a0*/  LOP3.LUT R0, R0, 0x11, R15, 0xf8, !PT ;  /* 0x0000001100007812 */ /* 0x000fc800078ef80f */
[----:B------:R-:W-:-:S04]  /*08b0*/  LOP3.LUT R0, R0, 0x22, R17, 0xf8, !PT ;  /* 0x0000002200007812 */ /* 0x000fc800078ef811 */
[----:B------:R-:W-:Y:S01]  /*08c0*/  SHF.R.U32.HI R2, RZ, 0x4, R0 ;  /* 0x00000004ff027819 */ /* 0x000fe20000011600 */
[----:B------:R-:W-:-:S05]  /*08d0*/  @!P0 IMAD.SHL.U32 R2, R0, 0x10, RZ ;  /* 0x0000001000028824 */ /* 0x000fca00078e00ff */
[----:B------:R-:W-:-:S05]  /*08e0*/  LOP3.LUT R7, R2, R7, R8, 0xf8, !PT ;  /* 0x0000000702077212 */ /* 0x000fca00078ef808 */
[----:B------:R-:W-:Y:S01]  /*08f0*/  STG.E.U8 desc[UR4][R4.64], R7 ;  /* 0x0000000704007986 */ /* 0x000fe2000c101104 */
[----:B------:R-:W-:Y:S05]  /*0900*/  EXIT ;  /* 0x000000000000794d */ /* 0x000fea0003800000 */
.L_x_8:
[----:B------:R-:W-:-:S00]  /*0910*/  BRA `(.L_x_8) ;  /* 0xfffffffc00fc7947 */ /* 0x000fc0000383ffff */
[----:B------:R-:W-:-:S00]  /*0920*/  NOP ;  /* 0x0000000000007918 */ /* 0x000fc00000000000 */
        /* <DEDUP_REMOVED lines=13> */
.L_x_9:


//--------------------- .nv.shared.reserved.0     --------------------------
	.section	.nv.shared.reserved.0,"aw",@nobits
	.weak		__nv_reservedSMEM_offset_0_alias
	.size		__nv_reservedSMEM_offset_0_alias, 0, 64
	.other		__nv_reservedSMEM_offset_0_alias,@"STO_CUDA_RESERVED_SHARED STV_DEFAULT"
__nv_reservedSMEM_offset_0_alias:
	.zero		0
	.zero		64


//--------------------- .nv.constant0._Z23collision_and_streamingPhiii --------------------------
	.section	.nv.constant0._Z23collision_and_streamingPhiii,"a",@progbits
	.sectionflags	@""
	.align	4
.nv.constant0._Z23collision_and_streamingPhiii:
	.zero		916


//--------------------- SYMBOLS --------------------------

	.type		.nv.reservedSmem.offset0,@object
	.size		.nv.reservedSmem.offset0,0x4
